//
// Generated by NVIDIA NVVM Compiler
//
// Compiler Build ID: CL-36424714
// Cuda compilation tools, release 13.0, V13.0.88
// Based on NVVM 20.0.0
//

.version 9.0
.target sm_100
.address_size 64

	// .globl	_Z6matmul6MatrixS_S_

.visible .entry _Z6matmul6MatrixS_S_(
	.param .align 8 .b8 _Z6matmul6MatrixS_S__param_0[16],
	.param .align 8 .b8 _Z6matmul6MatrixS_S__param_1[16],
	.param .align 8 .b8 _Z6matmul6MatrixS_S__param_2[16]
)
{
	.reg .pred 	%p<10>;
	.reg .b32 	%r<42>;
	.reg .b32 	%f<68>;
	.reg .b64 	%rd<53>;

	ld.param.u64 	%rd6, [_Z6matmul6MatrixS_S__param_2+8];
	ld.param.u32 	%r2, [_Z6matmul6MatrixS_S__param_1+4];
	ld.param.u32 	%r1, [_Z6matmul6MatrixS_S__param_0];
	ld.param.u64 	%rd7, [_Z6matmul6MatrixS_S__param_1+8];
	ld.param.u64 	%rd8, [_Z6matmul6MatrixS_S__param_0+8];
	ld.param.v2.u32 	{%r20, %r21}, [_Z6matmul6MatrixS_S__param_2];
	cvta.to.global.u64 	%rd1, %rd8;
	cvta.to.global.u64 	%rd2, %rd7;
	mov.u32 	%r22, %ntid.y;
	mov.u32 	%r23, %ctaid.y;
	mov.u32 	%r24, %tid.y;
	mad.lo.s32 	%r3, %r22, %r23, %r24;
	mov.u32 	%r25, %ntid.x;
	mov.u32 	%r26, %ctaid.x;
	mov.u32 	%r27, %tid.x;
	mad.lo.s32 	%r4, %r25, %r26, %r27;
	mul.lo.s32 	%r5, %r1, %r3;
	setp.lt.s32 	%p1, %r1, 1;
	mov.f32 	%f67, 0f00000000;
	@%p1 bra 	$L__BB0_12;
	and.b32  	%r6, %r1, 7;
	setp.lt.u32 	%p2, %r1, 8;
	mov.b32 	%r40, 0;
	mov.f32 	%f67, 0f00000000;
	@%p2 bra 	$L__BB0_4;
	and.b32  	%r40, %r1, 2147483640;
	neg.s32 	%r38, %r40;
	shl.b32 	%r9, %r2, 3;
	mul.wide.u32 	%rd9, %r5, 4;
	add.s64 	%rd10, %rd9, %rd1;
	add.s64 	%rd52, %rd10, 16;
	mov.f32 	%f67, 0f00000000;
	mul.wide.s32 	%rd13, %r2, 4;
	mov.u32 	%r37, %r4;
$L__BB0_3:
	.pragma "nounroll";
	ld.global.f32 	%f17, [%rd52+-16];
	mul.wide.s32 	%rd11, %r37, 4;
	add.s64 	%rd12, %rd2, %rd11;
	ld.global.f32 	%f18, [%rd12];
	fma.rn.f32 	%f19, %f17, %f18, %f67;
	ld.global.f32 	%f20, [%rd52+-12];
	add.s64 	%rd14, %rd12, %rd13;
	ld.global.f32 	%f21, [%rd14];
	fma.rn.f32 	%f22, %f20, %f21, %f19;
	ld.global.f32 	%f23, [%rd52+-8];
	add.s64 	%rd15, %rd14, %rd13;
	ld.global.f32 	%f24, [%rd15];
	fma.rn.f32 	%f25, %f23, %f24, %f22;
	ld.global.f32 	%f26, [%rd52+-4];
	add.s64 	%rd16, %rd15, %rd13;
	ld.global.f32 	%f27, [%rd16];
	fma.rn.f32 	%f28, %f26, %f27, %f25;
	ld.global.f32 	%f29, [%rd52];
	add.s64 	%rd17, %rd16, %rd13;
	ld.global.f32 	%f30, [%rd17];
	fma.rn.f32 	%f31, %f29, %f30, %f28;
	ld.global.f32 	%f32, [%rd52+4];
	add.s64 	%rd18, %rd17, %rd13;
	ld.global.f32 	%f33, [%rd18];
	fma.rn.f32 	%f34, %f32, %f33, %f31;
	ld.global.f32 	%f35, [%rd52+8];
	add.s64 	%rd19, %rd18, %rd13;
	ld.global.f32 	%f36, [%rd19];
	fma.rn.f32 	%f37, %f35, %f36, %f34;
	ld.global.f32 	%f38, [%rd52+12];
	add.s64 	%rd20, %rd19, %rd13;
	ld.global.f32 	%f39, [%rd20];
	fma.rn.f32 	%f67, %f38, %f39, %f37;
	add.s32 	%r38, %r38, 8;
	add.s32 	%r37, %r37, %r9;
	add.s64 	%rd52, %rd52, 32;
	setp.ne.s32 	%p3, %r38, 0;
	@%p3 bra 	$L__BB0_3;
$L__BB0_4:
	setp.eq.s32 	%p4, %r6, 0;
	@%p4 bra 	$L__BB0_12;
	and.b32  	%r15, %r1, 3;
	setp.lt.u32 	%p5, %r6, 4;
	@%p5 bra 	$L__BB0_7;
	add.s32 	%r29, %r40, %r5;
	mul.wide.u32 	%rd21, %r29, 4;
	add.s64 	%rd22, %rd1, %rd21;
	ld.global.f32 	%f41, [%rd22];
	mad.lo.s32 	%r30, %r40, %r2, %r4;
	mul.wide.s32 	%rd23, %r30, 4;
	add.s64 	%rd24, %rd2, %rd23;
	ld.global.f32 	%f42, [%rd24];
	fma.rn.f32 	%f43, %f41, %f42, %f67;
	cvt.u64.u32 	%rd25, %r5;
	cvt.u64.u32 	%rd26, %r40;
	add.s64 	%rd27, %rd26, %rd25;
	shl.b64 	%rd28, %rd27, 2;
	add.s64 	%rd29, %rd1, %rd28;
	ld.global.f32 	%f44, [%rd29+4];
	mul.wide.s32 	%rd30, %r2, 4;
	add.s64 	%rd31, %rd24, %rd30;
	ld.global.f32 	%f45, [%rd31];
	fma.rn.f32 	%f46, %f44, %f45, %f43;
	ld.global.f32 	%f47, [%rd29+8];
	add.s64 	%rd32, %rd31, %rd30;
	ld.global.f32 	%f48, [%rd32];
	fma.rn.f32 	%f49, %f47, %f48, %f46;
	ld.global.f32 	%f50, [%rd29+12];
	add.s64 	%rd33, %rd32, %rd30;
	ld.global.f32 	%f51, [%rd33];
	fma.rn.f32 	%f67, %f50, %f51, %f49;
	add.s32 	%r40, %r40, 4;
$L__BB0_7:
	setp.eq.s32 	%p6, %r15, 0;
	@%p6 bra 	$L__BB0_12;
	setp.eq.s32 	%p7, %r15, 1;
	@%p7 bra 	$L__BB0_10;
	add.s32 	%r31, %r40, %r5;
	mul.wide.u32 	%rd34, %r31, 4;
	add.s64 	%rd35, %rd1, %rd34;
	ld.global.f32 	%f53, [%rd35];
	mad.lo.s32 	%r32, %r40, %r2, %r4;
	mul.wide.s32 	%rd36, %r32, 4;
	add.s64 	%rd37, %rd2, %rd36;
	ld.global.f32 	%f54, [%rd37];
	fma.rn.f32 	%f55, %f53, %f54, %f67;
	cvt.u64.u32 	%rd38, %r5;
	cvt.u64.u32 	%rd39, %r40;
	add.s64 	%rd40, %rd39, %rd38;
	shl.b64 	%rd41, %rd40, 2;
	add.s64 	%rd42, %rd1, %rd41;
	ld.global.f32 	%f56, [%rd42+4];
	mul.wide.s32 	%rd43, %r2, 4;
	add.s64 	%rd44, %rd37, %rd43;
	ld.global.f32 	%f57, [%rd44];
	fma.rn.f32 	%f67, %f56, %f57, %f55;
	add.s32 	%r40, %r40, 2;
$L__BB0_10:
	and.b32  	%r33, %r1, 1;
	setp.eq.b32 	%p8, %r33, 1;
	not.pred 	%p9, %p8;
	@%p9 bra 	$L__BB0_12;
	add.s32 	%r34, %r40, %r5;
	mul.wide.u32 	%rd45, %r34, 4;
	add.s64 	%rd46, %rd1, %rd45;
	ld.global.f32 	%f58, [%rd46];
	mad.lo.s32 	%r35, %r40, %r2, %r4;
	mul.wide.s32 	%rd47, %r35, 4;
	add.s64 	%rd48, %rd2, %rd47;
	ld.global.f32 	%f59, [%rd48];
	fma.rn.f32 	%f67, %f58, %f59, %f67;
$L__BB0_12:
	cvta.to.global.u64 	%rd49, %rd6;
	mad.lo.s32 	%r36, %r20, %r3, %r4;
	mul.wide.s32 	%rd50, %r36, 4;
	add.s64 	%rd51, %rd49, %rd50;
	st.global.f32 	[%rd51], %f67;
	ret;

}


// ===== COMPILED SASS (sm_100) =====

	.target	sm_100

	.elftype	@"ET_EXEC"


//--------------------- .note.nv.tkinfo           --------------------------
	.section	.note.nv.tkinfo,"",@"SHT_NOTE"
	.sectionflags	@"SHF_NOTE_NV_TKINFO"
	.tkinfo
        /*0018*/ 	.word	0x00000002
        /*0030*/ 	.string	""
        /*0030*/ 	.string	"ptxas"
        /*0030*/ 	.string	"Cuda compilation tools, release 13.0, V13.0.88"
        /*0030*/ 	.string	"Build cuda_13.0.r13.0/compiler.36424714_0"
        /*0030*/ 	.string	"-arch sm_100 -m 64 "



//--------------------- .note.nv.cuinfo           --------------------------
	.section	.note.nv.cuinfo,"",@"SHT_NOTE"
	.sectionflags	@"SHF_NOTE_NV_CUINFO"
        /*0018*/ 	.short	0x0002
        /*001a*/ 	.short	0x0064
        /*001c*/ 	.short	0x0082
	.zero		2


//--------------------- .nv.info                  --------------------------
	.section	.nv.info,"",@"SHT_CUDA_INFO"
	.align	4


	//----- nvinfo : EIATTR_REGCOUNT
	.align		4
        /*0000*/ 	.byte	0x04, 0x2f
        /*0002*/ 	.short	(.L_1 - .L_0)
	.align		4
.L_0:
        /*0004*/ 	.word	index@(_Z6matmul6MatrixS_S_)
        /*0008*/ 	.word	0x00000020


	//----- nvinfo : EIATTR_FRAME_SIZE
	.align		4
.L_1:
        /*000c*/ 	.byte	0x04, 0x11
        /*000e*/ 	.short	(.L_3 - .L_2)
	.align		4
.L_2:
        /*0010*/ 	.word	index@(_Z6matmul6MatrixS_S_)
        /*0014*/ 	.word	0x00000000


	//----- nvinfo : EIATTR_MIN_STACK_SIZE
	.align		4
.L_3:
        /*0018*/ 	.byte	0x04, 0x12
        /*001a*/ 	.short	(.L_5 - .L_4)
	.align		4
.L_4:
        /*001c*/ 	.word	index@(_Z6matmul6MatrixS_S_)
        /*0020*/ 	.word	0x00000000
.L_5:


//--------------------- .nv.compat                --------------------------
	.section	.nv.compat,"",@"SHT_CUDA_COMPAT_INFO"
	.align	4
        /*0000*/ 	.byte	0x02, 0x09, 0x00, 0x00, 0x02, 0x02, 0x01, 0x00, 0x02, 0x05, 0x05, 0x00, 0x03, 0x07, 0x01, 0x01
        /*0010*/ 	.byte	0x02, 0x03, 0x00, 0x00, 0x02, 0x06, 0x01, 0x00, 0x04, 0x0b, 0x08, 0x00, 0x09, 0x00, 0x00, 0x00
        /*0020*/ 	.byte	0x00, 0x00, 0x00, 0x00


//--------------------- .nv.info._Z6matmul6MatrixS_S_ --------------------------
	.section	.nv.info._Z6matmul6MatrixS_S_,"",@"SHT_CUDA_INFO"
	.sectionflags	@""
	.align	4


	//----- nvinfo : EIATTR_CUDA_API_VERSION
	.align		4
        /*0000*/ 	.byte	0x04, 0x37
        /*0002*/ 	.short	(.L_7 - .L_6)
.L_6:
        /*0004*/ 	.word	0x00000082


	//----- nvinfo : EIATTR_KPARAM_INFO
	.align		4
.L_7:
        /*0008*/ 	.byte	0x04, 0x17
        /*000a*/ 	.short	(.L_9 - .L_8)
.L_8:
        /*000c*/ 	.word	0x00000000
        /*0010*/ 	.short	0x0002
        /*0012*/ 	.short	0x0020
        /*0014*/ 	.byte	0x00, 0xf0, 0x41, 0x00


	//----- nvinfo : EIATTR_KPARAM_INFO
	.align		4
.L_9:
        /*0018*/ 	.byte	0x04, 0x17
        /*001a*/ 	.short	(.L_11 - .L_10)
.L_10:
        /*001c*/ 	.word	0x00000000
        /*0020*/ 	.short	0x0001
        /*0022*/ 	.short	0x0010
        /*0024*/ 	.byte	0x00, 0xf0, 0x41, 0x00


	//----- nvinfo : EIATTR_KPARAM_INFO
	.align		4
.L_11:
        /*0028*/ 	.byte	0x04, 0x17
        /*002a*/ 	.short	(.L_13 - .L_12)
.L_12:
        /*002c*/ 	.word	0x00000000
        /*0030*/ 	.short	0x0000
        /*0032*/ 	.short	0x0000
        /*0034*/ 	.byte	0x00, 0xf0, 0x41, 0x00


	//----- nvinfo : EIATTR_SPARSE_MMA_MASK
	.align		4
.L_13:
        /*0038*/ 	.byte	0x03, 0x50
        /*003a*/ 	.short	0x0000


	//----- nvinfo : EIATTR_MAXREG_COUNT
	.align		4
        /*003c*/ 	.byte	0x03, 0x1b
        /*003e*/ 	.short	0x00ff


	//----- nvinfo : EIATTR_MERCURY_ISA_VERSION
	.align		4
        /*0040*/ 	.byte	0x03, 0x5f
        /*0042*/ 	.short	0x0101


	//----- nvinfo : EIATTR_VRC_CTA_INIT_COUNT
	.align		4
        /*0044*/ 	.byte	0x02, 0x4a
	.zero		1
	.zero		1


	//----- nvinfo : EIATTR_EXIT_INSTR_OFFSETS
	.align		4
        /*0048*/ 	.byte	0x04, 0x1c
        /*004a*/ 	.short	(.L_15 - .L_14)


	//   ....[0]....
.L_14:
        /*004c*/ 	.word	0x00000900


	//----- nvinfo : EIATTR_CBANK_PARAM_SIZE
	.align		4
.L_15:
        /*0050*/ 	.byte	0x03, 0x19
        /*0052*/ 	.short	0x0030


	//----- nvinfo : EIATTR_PARAM_CBANK
	.align		4
        /*0054*/ 	.byte	0x04, 0x0a
        /*0056*/ 	.short	(.L_17 - .L_16)
	.align		4
.L_16:
        /*0058*/ 	.word	index@(.nv.constant0._Z6matmul6MatrixS_S_)
        /*005c*/ 	.short	0x0380
        /*005e*/ 	.short	0x0030


	//----- nvinfo : EIATTR_SW_WAR
	.align		4
.L_17:
        /*0060*/ 	.byte	0x04, 0x36
        /*0062*/ 	.short	(.L_19 - .L_18)
.L_18:
        /*0064*/ 	.word	0x00000008
.L_19:


//--------------------- .nv.callgraph             --------------------------
	.section	.nv.callgraph,"",@"SHT_CUDA_CALLGRAPH"
	.align	4
	.sectionentsize	8
	.align		4
        /*0000*/ 	.word	0x00000000
	.align		4
        /*0004*/ 	.word	0xffffffff
	.align		4
        /*0008*/ 	.word	0x00000000
	.align		4
        /*000c*/ 	.word	0xfffffffe
	.align		4
        /*0010*/ 	.word	0x00000000
	.align		4
        /*0014*/ 	.word	0xfffffffd
	.align		4
        /*0018*/ 	.word	0x00000000
	.align		4
        /*001c*/ 	.word	0xfffffffc


//--------------------- .text._Z6matmul6MatrixS_S_ --------------------------
	.section	.text._Z6matmul6MatrixS_S_,"ax",@progbits
	.align	128
        .global         _Z6matmul6MatrixS_S_
        .type           _Z6matmul6MatrixS_S_,@function
        .size           _Z6matmul6MatrixS_S_,(.L_x_6 - _Z6matmul6MatrixS_S_)
        .other          _Z6matmul6MatrixS_S_,@"STO_CUDA_ENTRY STV_DEFAULT"
_Z6matmul6MatrixS_S_:
.text._Z6matmul6MatrixS_S_:
[----:B------:R-:W-:Y:S01]  /*0000*/  LDC R1, c[0x0][0x37c] ;  /* 0x0000df00ff017b82 */ /* 0x000fe20000000800 */
[----:B------:R-:W0:Y:S01]  /*0010*/  S2R R0, SR_CTAID.Y ;  /* 0x0000000000007919 */ /* 0x000e220000002600 */
[----:B------:R-:W1:Y:S01]  /*0020*/  LDCU UR5, c[0x0][0x380] ;  /* 0x00007000ff0577ac */ /* 0x000e620008000800 */
[----:B------:R-:W-:Y:S01]  /*0030*/  HFMA2 R17, -RZ, RZ, 0, 0 ;  /* 0x00000000ff117431 */ /* 0x000fe200000001ff */
[----:B------:R-:W0:Y:S01]  /*0040*/  S2R R3, SR_TID.Y ;  /* 0x0000000000037919 */ /* 0x000e220000002200 */
[----:B------:R-:W0:Y:S01]  /*0050*/  LDCU UR4, c[0x0][0x364] ;  /* 0x00006c80ff0477ac */ /* 0x000e220008000800 */
[----:B------:R-:W2:Y:S01]  /*0060*/  S2R R15, SR_CTAID.X ;  /* 0x00000000000f7919 */ /* 0x000ea20000002500 */
[----:B------:R-:W2:Y:S01]  /*0070*/  LDCU UR6, c[0x0][0x360] ;  /* 0x00006c00ff0677ac */ /* 0x000ea20008000800 */
[----:B------:R-:W2:Y:S01]  /*0080*/  S2R R2, SR_TID.X ;  /* 0x0000000000027919 */ /* 0x000ea20000002100 */
[----:B------:R-:W3:Y:S01]  /*0090*/  LDCU.64 UR8, c[0x0][0x358] ;  /* 0x00006b00ff0877ac */ /* 0x000ee20008000a00 */
[----:B-1----:R-:W-:Y:S01]  /*00a0*/  UISETP.GE.AND UP0, UPT, UR5, 0x1, UPT ;  /* 0x000000010500788c */ /* 0x002fe2000bf06270 */
[----:B0-----:R-:W-:-:S02]  /*00b0*/  IMAD R0, R0, UR4, R3 ;  /* 0x0000000400007c24 */ /* 0x001fc4000f8e0203 */
[----:B--2---:R-:W-:-:S06]  /*00c0*/  IMAD R15, R15, UR6, R2 ;  /* 0x000000060f0f7c24 */ /* 0x004fcc000f8e0202 */
[----:B---3--:R-:W-:Y:S05]  /*00d0*/  BRA.U !UP0, `(.L_x_0) ;  /* 0x0000000508f47547 */ /* 0x008fea000b800000 */
[----:B------:R-:W-:Y:S02]  /*00e0*/  UISETP.GE.U32.AND UP1, UPT, UR5, 0x8, UPT ;  /* 0x000000080500788c */ /* 0x000fe4000bf26070 */
[----:B------:R-:W-:Y:S01]  /*00f0*/  IMAD R14, R0, UR5, RZ ;  /* 0x00000005000e7c24 */ /* 0x000fe2000f8e02ff */
[----:B------:R-:W-:Y:S01]  /*0100*/  ULOP3.LUT UR6, UR5, 0x7, URZ, 0xc0, !UPT ;  /* 0x0000000705067892 */ /* 0x000fe2000f8ec0ff */
[----:B------:R-:W-:Y:S01]  /*0110*/  MOV R17, RZ ;  /* 0x000000ff00117202 */ /* 0x000fe20000000f00 */
[----:B------:R-:W-:Y:S02]  /*0120*/  UMOV UR4, URZ ;  /* 0x000000ff00047c82 */ /* 0x000fe40008000000 */
[----:B------:R-:W-:Y:S02]  /*0130*/  UISETP.NE.AND UP0, UPT, UR6, URZ, UPT ;  /* 0x000000ff0600728c */ /* 0x000fe4000bf05270 */
[----:B------:R-:W-:Y:S09]  /*0140*/  BRA.U !UP1, `(.L_x_1) ;  /* 0x0000000109c47547 */ /* 0x000ff2000b800000 */
[----:B------:R-:W0:Y:S01]  /*0150*/  LDC.64 R2, c[0x0][0x388] ;  /* 0x0000e200ff027b82 */ /* 0x000e220000000a00 */
[----:B------:R-:W-:Y:S01]  /*0160*/  ULOP3.LUT UR4, UR5, 0x7ffffff8, URZ, 0xc0, !UPT ;  /* 0x7ffffff805047892 */ /* 0x000fe2000f8ec0ff */
[----:B------:R-:W-:Y:S02]  /*0170*/  MOV R17, RZ ;  /* 0x000000ff00117202 */ /* 0x000fe40000000f00 */
[----:B------:R-:W-:Y:S01]  /*0180*/  MOV R16, R15 ;  /* 0x0000000f00107202 */ /* 0x000fe20000000f00 */
[----:B------:R-:W-:Y:S01]  /*0190*/  UIADD3 UR7, UPT, UPT, -UR4, URZ, URZ ;  /* 0x000000ff04077290 */ /* 0x000fe2000fffe1ff */
[----:B0-----:R-:W-:-:S03]  /*01a0*/  IMAD.WIDE.U32 R2, R14, 0x4, R2 ;  /* 0x000000040e027825 */ /* 0x001fc600078e0002 */
[----:B------:R-:W-:-:S04]  /*01b0*/  IADD3 R4, P0, PT, R2, 0x10, RZ ;  /* 0x0000001002047810 */ /* 0x000fc80007f1e0ff */
[----:B------:R-:W-:-:S09]  /*01c0*/  IADD3.X R3, PT, PT, RZ, R3, RZ, P0, !PT ;  /* 0x00000003ff037210 */ /* 0x000fd200007fe4ff */
.L_x_2:
[----:B------:R-:W0:Y:S01]  /*01d0*/  LDC.64 R10, c[0x0][0x398] ;  /* 0x0000e600ff0a7b82 */ /* 0x000e220000000a00 */
[----:B------:R-:W-:-:S05]  /*01e0*/  MOV R2, R4 ;  /* 0x0000000400027202 */ /* 0x000fca0000000f00 */
[----:B------:R-:W2:Y:S02]  /*01f0*/  LDG.E R18, desc[UR8][R2.64+-0x10] ;  /* 0xfffff00802127981 */ /* 0x000ea4000c1e1900 */
[----:B------:R-:W1:Y:S02]  /*0200*/  LDC R19, c[0x0][0x394] ;  /* 0x0000e500ff137b82 */ /* 0x000e640000000800 */
[----:B------:R-:W3:Y:S04]  /*0210*/  LDG.E R22, desc[UR8][R2.64+-0xc] ;  /* 0xfffff40802167981 */ /* 0x000ee8000c1e1900 */
[----:B------:R-:W4:Y:S04]  /*0220*/  LDG.E R23, desc[UR8][R2.64+-0x8] ;  /* 0xfffff80802177981 */ /* 0x000f28000c1e1900 */
[----:B------:R-:W5:Y:S04]  /*0230*/  LDG.E R25, desc[UR8][R2.64+-0x4] ;  /* 0xfffffc0802197981 */ /* 0x000f68000c1e1900 */
[----:B------:R-:W5:Y:S01]  /*0240*/  LDG.E R26, desc[UR8][R2.64] ;  /* 0x00000008021a7981 */ /* 0x000f62000c1e1900 */
[----:B0-----:R-:W-:-:S05]  /*0250*/  IMAD.WIDE R10, R16, 0x4, R10 ;  /* 0x00000004100a7825 */ /* 0x001fca00078e020a */
[----:B------:R0:W2:Y:S01]  /*0260*/  LDG.E R20, desc[UR8][R10.64] ;  /* 0x000000080a147981 */ /* 0x0000a2000c1e1900 */
[----:B-1----:R-:W-:-:S05]  /*0270*/  IMAD.WIDE R28, R19, 0x4, R10 ;  /* 0x00000004131c7825 */ /* 0x002fca00078e020a */
[----:B------:R-:W3:Y:S01]  /*0280*/  LDG.E R21, desc[UR8][R28.64] ;  /* 0x000000081c157981 */ /* 0x000ee2000c1e1900 */
[----:B------:R-:W-:-:S05]  /*0290*/  IMAD.WIDE R12, R19, 0x4, R28 ;  /* 0x00000004130c7825 */ /* 0x000fca00078e021c */
[----:B------:R1:W4:Y:S01]  /*02a0*/  LDG.E R24, desc[UR8][R12.64] ;  /* 0x000000080c187981 */ /* 0x000322000c1e1900 */
[----:B------:R-:W-:-:S03]  /*02b0*/  IMAD.WIDE R8, R19, 0x4, R12 ;  /* 0x0000000413087825 */ /* 0x000fc600078e020c */
[----:B------:R-:W5:Y:S01]  /*02c0*/  LDG.E R28, desc[UR8][R2.64+0x4] ;  /* 0x00000408021c7981 */ /* 0x000f62000c1e1900 */
[----:B------:R-:W-:-:S03]  /*02d0*/  IMAD.WIDE R4, R19, 0x4, R8 ;  /* 0x0000000413047825 */ /* 0x000fc600078e0208 */
[----:B------:R-:W5:Y:S04]  /*02e0*/  LDG.E R29, desc[UR8][R2.64+0x8] ;  /* 0x00000808021d7981 */ /* 0x000f68000c1e1900 */
[----:B------:R-:W5:Y:S01]  /*02f0*/  LDG.E R8, desc[UR8][R8.64] ;  /* 0x0000000808087981 */ /* 0x000f62000c1e1900 */
[----:B------:R-:W-:-:S03]  /*0300*/  IMAD.WIDE R6, R19, 0x4, R4 ;  /* 0x0000000413067825 */ /* 0x000fc600078e0204 */
[----:B------:R1:W5:Y:S01]  /*0310*/  LDG.E R5, desc[UR8][R4.64] ;  /* 0x0000000804057981 */ /* 0x000362000c1e1900 */
[----:B0-----:R-:W-:-:S03]  /*0320*/  IMAD.WIDE R10, R19, 0x4, R6 ;  /* 0x00000004130a7825 */ /* 0x001fc600078e0206 */
[----:B------:R-:W5:Y:S01]  /*0330*/  LDG.E R7, desc[UR8][R6.64] ;  /* 0x0000000806077981 */ /* 0x000f62000c1e1900 */
[----:B-1----:R-:W-:-:S03]  /*0340*/  IMAD.WIDE R12, R19, 0x4, R10 ;  /* 0x00000004130c7825 */ /* 0x002fc600078e020a */
[----:B------:R-:W5:Y:S04]  /*0350*/  LDG.E R27, desc[UR8][R10.64] ;  /* 0x000000080a1b7981 */ /* 0x000f68000c1e1900 */
[----:B------:R0:W5:Y:S04]  /*0360*/  LDG.E R9, desc[UR8][R2.64+0xc] ;  /* 0x00000c0802097981 */ /* 0x000168000c1e1900 */
[----:B------:R-:W5:Y:S01]  /*0370*/  LDG.E R12, desc[UR8][R12.64] ;  /* 0x000000080c0c7981 */ /* 0x000f62000c1e1900 */
[----:B------:R-:W-:-:S04]  /*0380*/  UIADD3 UR7, UPT, UPT, UR7, 0x8, URZ ;  /* 0x0000000807077890 */ /* 0x000fc8000fffe0ff */
[----:B------:R-:W-:Y:S01]  /*0390*/  UISETP.NE.AND UP1, UPT, UR7, URZ, UPT ;  /* 0x000000ff0700728c */ /* 0x000fe2000bf25270 */
[----:B------:R-:W-:Y:S02]  /*03a0*/  IADD3 R4, P0, PT, R2, 0x20, RZ ;  /* 0x0000002002047810 */ /* 0x000fe40007f1e0ff */
[----:B------:R-:W-:Y:S02]  /*03b0*/  LEA R16, R19, R16, 0x3 ;  /* 0x0000001013107211 */ /* 0x000fe400078e18ff */
[----:B0-----:R-:W-:Y:S01]  /*03c0*/  IADD3.X R3, PT, PT, RZ, R3, RZ, P0, !PT ;  /* 0x00000003ff037210 */ /* 0x001fe200007fe4ff */
[----:B--2---:R-:W-:-:S04]  /*03d0*/  FFMA R17, R18, R20, R17 ;  /* 0x0000001412117223 */ /* 0x004fc80000000011 */
[----:B---3--:R-:W-:-:S04]  /*03e0*/  FFMA R22, R22, R21, R17 ;  /* 0x0000001516167223 */ /* 0x008fc80000000011 */
[----:B----4-:R-:W-:-:S04]  /*03f0*/  FFMA R22, R23, R24, R22 ;  /* 0x0000001817167223 */ /* 0x010fc80000000016 */
[----:B-----5:R-:W-:-:S04]  /*0400*/  FFMA R25, R25, R8, R22 ;  /* 0x0000000819197223 */ /* 0x020fc80000000016 */
[----:B------:R-:W-:-:S04]  /*0410*/  FFMA R5, R26, R5, R25 ;  /* 0x000000051a057223 */ /* 0x000fc80000000019 */
[----:B------:R-:W-:-:S04]  /*0420*/  FFMA R28, R28, R7, R5 ;  /* 0x000000071c1c7223 */ /* 0x000fc80000000005 */
[----:B------:R-:W-:-:S04]  /*0430*/  FFMA R28, R29, R27, R28 ;  /* 0x0000001b1d1c7223 */ /* 0x000fc8000000001c */
[----:B------:R-:W-:Y:S01]  /*0440*/  FFMA R17, R9, R12, R28 ;  /* 0x0000000c09117223 */ /* 0x000fe2000000001c */
[----:B------:R-:W-:Y:S06]  /*0450*/  BRA.U UP1, `(.L_x_2) ;  /* 0xfffffffd015c7547 */ /* 0x000fec000b83ffff */
.L_x_1:
[----:B------:R-:W-:Y:S05]  /*0460*/  BRA.U !UP0, `(.L_x_0) ;  /* 0x0000000508107547 */ /* 0x000fea000b800000 */
[----:B------:R-:W-:Y:S02]  /*0470*/  UISETP.GE.U32.AND UP0, UPT, UR6, 0x4, UPT ;  /* 0x000000040600788c */ /* 0x000fe4000bf06070 */
[----:B------:R-:W-:-:S04]  /*0480*/  ULOP3.LUT UR7, UR5, 0x3, URZ, 0xc0, !UPT ;  /* 0x0000000305077892 */ /* 0x000fc8000f8ec0ff */
[----:B------:R-:W-:-:S03]  /*0490*/  UISETP.NE.AND UP1, UPT, UR7, URZ, UPT ;  /* 0x000000ff0700728c */ /* 0x000fc6000bf25270 */
[----:B------:R-:W-:Y:S08]  /*04a0*/  BRA.U !UP0, `(.L_x_3) ;  /* 0x0000000108707547 */ /* 0x000ff0000b800000 */
[----:B------:R-:W0:Y:S01]  /*04b0*/  LDC R13, c[0x0][0x394] ;  /* 0x0000e500ff0d7b82 */ /* 0x000e220000000800 */
[----:B------:R-:W1:Y:S01]  /*04c0*/  LDCU.64 UR10, c[0x0][0x388] ;  /* 0x00007100ff0a77ac */ /* 0x000e620008000a00 */
[C---:B------:R-:W-:Y:S02]  /*04d0*/  IADD3 R3, PT, PT, R14.reuse, UR4, RZ ;  /* 0x000000040e037c10 */ /* 0x040fe4000fffe0ff */
[----:B------:R-:W-:-:S04]  /*04e0*/  IADD3 R10, P0, PT, R14, UR4, RZ ;  /* 0x000000040e0a7c10 */ /* 0x000fc8000ff1e0ff */
[----:B------:R-:W2:Y:S08]  /*04f0*/  LDC.64 R6, c[0x0][0x398] ;  /* 0x0000e600ff067b82 */ /* 0x000eb00000000a00 */
[----:B------:R-:W3:Y:S01]  /*0500*/  LDC.64 R4, c[0x0][0x388] ;  /* 0x0000e200ff047b82 */ /* 0x000ee20000000a00 */
[----:B0-----:R-:W-:-:S04]  /*0510*/  IMAD R9, R13, UR4, R15 ;  /* 0x000000040d097c24 */ /* 0x001fc8000f8e020f */
[----:B--2---:R-:W-:-:S04]  /*0520*/  IMAD.WIDE R6, R9, 0x4, R6 ;  /* 0x0000000409067825 */ /* 0x004fc800078e0206 */
[----:B------:R-:W-:Y:S02]  /*0530*/  IMAD.WIDE R8, R13, 0x4, R6 ;  /* 0x000000040d087825 */ /* 0x000fe400078e0206 */
[----:B------:R-:W2:Y:S02]  /*0540*/  LDG.E R6, desc[UR8][R6.64] ;  /* 0x0000000806067981 */ /* 0x000ea4000c1e1900 */
[----:B---3--:R-:W-:Y:S01]  /*0550*/  IMAD.WIDE.U32 R4, R3, 0x4, R4 ;  /* 0x0000000403047825 */ /* 0x008fe200078e0004 */
[----:B------:R-:W-:Y:S02]  /*0560*/  IADD3.X R3, PT, PT, RZ, RZ, RZ, P0, !PT ;  /* 0x000000ffff037210 */ /* 0x000fe400007fe4ff */
[----:B-1----:R-:W-:-:S03]  /*0570*/  LEA R2, P0, R10, UR10, 0x2 ;  /* 0x0000000a0a027c11 */ /* 0x002fc6000f8010ff */
[----:B------:R-:W2:Y:S01]  /*0580*/  LDG.E R4, desc[UR8][R4.64] ;  /* 0x0000000804047981 */ /* 0x000ea2000c1e1900 */
[----:B------:R-:W-:Y:S01]  /*0590*/  LEA.HI.X R3, R10, UR11, R3, 0x2, P0 ;  /* 0x0000000b0a037c11 */ /* 0x000fe200080f1403 */
[C---:B------:R-:W-:Y:S02]  /*05a0*/  IMAD.WIDE R10, R13.reuse, 0x4, R8 ;  /* 0x000000040d0a7825 */ /* 0x040fe400078e0208 */
[----:B------:R-:W3:Y:S04]  /*05b0*/  LDG.E R8, desc[UR8][R8.64] ;  /* 0x0000000808087981 */ /* 0x000ee8000c1e1900 */
[----:B------:R-:W3:Y:S01]  /*05c0*/  LDG.E R16, desc[UR8][R2.64+0x4] ;  /* 0x0000040802107981 */ /* 0x000ee2000c1e1900 */
[----:B------:R-:W-:-:S03]  /*05d0*/  IMAD.WIDE R12, R13, 0x4, R10 ;  /* 0x000000040d0c7825 */ /* 0x000fc600078e020a */
[----:B------:R-:W4:Y:S04]  /*05e0*/  LDG.E R18, desc[UR8][R10.64] ;  /* 0x000000080a127981 */ /* 0x000f28000c1e1900 */
[----:B------:R-:W4:Y:S04]  /*05f0*/  LDG.E R19, desc[UR8][R2.64+0x8] ;  /* 0x0000080802137981 */ /* 0x000f28000c1e1900 */
[----:B------:R-:W5:Y:S04]  /*0600*/  LDG.E R21, desc[UR8][R2.64+0xc] ;  /* 0x00000c0802157981 */ /* 0x000f68000c1e1900 */
[----:B------:R-:W5:Y:S01]  /*0610*/  LDG.E R12, desc[UR8][R12.64] ;  /* 0x000000080c0c7981 */ /* 0x000f62000c1e1900 */
[----:B------:R-:W-:Y:S01]  /*0620*/  UIADD3 UR4, UPT, UPT, UR4, 0x4, URZ ;  /* 0x0000000404047890 */ /* 0x000fe2000fffe0ff */
[----:B--2---:R-:W-:-:S04]  /*0630*/  FFMA R17, R4, R6, R17 ;  /* 0x0000000604117223 */ /* 0x004fc80000000011 */
[----:B---3--:R-:W-:-:S04]  /*0640*/  FFMA R16, R16, R8, R17 ;  /* 0x0000000810107223 */ /* 0x008fc80000000011 */
[----:B----4-:R-:W-:-:S04]  /*0650*/  FFMA R16, R19, R18, R16 ;  /* 0x0000001213107223 */ /* 0x010fc80000000010 */
[----:B-----5:R-:W-:-:S07]  /*0660*/  FFMA R17, R21, R12, R16 ;  /* 0x0000000c15117223 */ /* 0x020fce0000000010 */
.L_x_3:
[----:B------:R-:W-:Y:S05]  /*0670*/  BRA.U !UP1, `(.L_x_0) ;  /* 0x00000001098c7547 */ /* 0x000fea000b800000 */
[----:B------:R-:W-:Y:S02]  /*0680*/  UISETP.NE.AND UP0, UPT, UR7, 0x1, UPT ;  /* 0x000000010700788c */ /* 0x000fe4000bf05270 */
[----:B------:R-:W-:-:S04]  /*0690*/  ULOP3.LUT UR5, UR5, 0x1, URZ, 0xc0, !UPT ;  /* 0x0000000105057892 */ /* 0x000fc8000f8ec0ff */
[----:B------:R-:W-:-:S03]  /*06a0*/  UISETP.NE.U32.AND UP1, UPT, UR5, 0x1, UPT ;  /* 0x000000010500788c */ /* 0x000fc6000bf25070 */
        /* <DEDUP_REMOVED lines=9> */
[----:B---3--:R-:W-:Y:S01]  /*0740*/  IMAD.WIDE.U32 R2, R7, 0x4, R2 ;  /* 0x0000000407027825 */ /* 0x008fe200078e0002 */
[----:B------:R-:W-:Y:S02]  /*0750*/  IADD3.X R7, PT, PT, RZ, RZ, RZ, P0, !PT ;  /* 0x000000ffff077210 */ /* 0x000fe400007fe4ff */
[----:B-1----:R-:W-:Y:S01]  /*0760*/  LEA R6, P0, R10, UR6, 0x2 ;  /* 0x000000060a067c11 */ /* 0x002fe2000f8010ff */
[----:B------:R-:W-:Y:S02]  /*0770*/  IMAD.WIDE R8, R8, 0x4, R4 ;  /* 0x0000000408087825 */ /* 0x000fe400078e0204 */
[----:B------:R-:W2:Y:S01]  /*0780*/  LDG.E R2, desc[UR8][R2.64] ;  /* 0x0000000802027981 */ /* 0x000ea2000c1e1900 */
[----:B------:R-:W-:-:S03]  /*0790*/  LEA.HI.X R7, R10, UR7, R7, 0x2, P0 ;  /* 0x000000070a077c11 */ /* 0x000fc600080f1407 */
[----:B------:R-:W2:Y:S04]  /*07a0*/  LDG.E R4, desc[UR8][R4.64] ;  /* 0x0000000804047981 */ /* 0x000ea8000c1e1900 */
[----:B------:R-:W3:Y:S04]  /*07b0*/  LDG.E R6, desc[UR8][R6.64+0x4] ;  /* 0x0000040806067981 */ /* 0x000ee8000c1e1900 */
[----:B------:R-:W3:Y:S01]  /*07c0*/  LDG.E R8, desc[UR8][R8.64] ;  /* 0x0000000808087981 */ /* 0x000ee2000c1e1900 */
[----:B------:R-:W-:Y:S01]  /*07d0*/  UIADD3 UR4, UPT, UPT, UR4, 0x2, URZ ;  /* 0x0000000204047890 */ /* 0x000fe2000fffe0ff */
[----:B--2---:R-:W-:-:S04]  /*07e0*/  FFMA R17, R2, R4, R17 ;  /* 0x0000000402117223 */ /* 0x004fc80000000011 */
[----:B---3--:R-:W-:-:S07]  /*07f0*/  FFMA R17, R6, R8, R17 ;  /* 0x0000000806117223 */ /* 0x008fce0000000011 */
.L_x_4:
[----:B------:R-:W-:Y:S05]  /*0800*/  BRA.U UP1, `(.L_x_0) ;  /* 0x0000000101287547 */ /* 0x000fea000b800000 */
[----:B------:R-:W0:Y:S01]  /*0810*/  LDC R6, c[0x0][0x394] ;  /* 0x0000e500ff067b82 */ /* 0x000e220000000800 */
[----:B------:R-:W-:-:S07]  /*0820*/  IADD3 R7, PT, PT, R14, UR4, RZ ;  /* 0x000000040e077c10 */ /* 0x000fce000fffe0ff */
[----:B------:R-:W1:Y:S08]  /*0830*/  LDC.64 R2, c[0x0][0x388] ;  /* 0x0000e200ff027b82 */ /* 0x000e700000000a00 */
[----:B------:R-:W2:Y:S01]  /*0840*/  LDC.64 R4, c[0x0][0x398] ;  /* 0x0000e600ff047b82 */ /* 0x000ea20000000a00 */
[----:B0-----:R-:W-:Y:S02]  /*0850*/  IMAD R9, R6, UR4, R15 ;  /* 0x0000000406097c24 */ /* 0x001fe4000f8e020f */
[----:B-1----:R-:W-:-:S06]  /*0860*/  IMAD.WIDE.U32 R2, R7, 0x4, R2 ;  /* 0x0000000407027825 */ /* 0x002fcc00078e0002 */
[----:B------:R-:W3:Y:S01]  /*0870*/  LDG.E R2, desc[UR8][R2.64] ;  /* 0x0000000802027981 */ /* 0x000ee2000c1e1900 */
[----:B--2---:R-:W-:-:S06]  /*0880*/  IMAD.WIDE R4, R9, 0x4, R4 ;  /* 0x0000000409047825 */ /* 0x004fcc00078e0204 */
[----:B------:R-:W3:Y:S02]  /*0890*/  LDG.E R4, desc[UR8][R4.64] ;  /* 0x0000000804047981 */ /* 0x000ee4000c1e1900 */
[----:B---3--:R-:W-:-:S07]  /*08a0*/  FFMA R17, R2, R4, R17 ;  /* 0x0000000402117223 */ /* 0x008fce0000000011 */
.L_x_0:
[----:B------:R-:W0:Y:S01]  /*08b0*/  LDC.64 R2, c[0x0][0x3a8] ;  /* 0x0000ea00ff027b82 */ /* 0x000e220000000a00 */
[----:B------:R-:W1:Y:S02]  /*08c0*/  LDCU UR4, c[0x0][0x3a0] ;  /* 0x00007400ff0477ac */ /* 0x000e640008000800 */
[----:B-1----:R-:W-:-:S04]  /*08d0*/  IMAD R15, R0, UR4, R15 ;  /* 0x00000004000f7c24 */ /* 0x002fc8000f8e020f */
[----:B0-----:R-:W-:-:S05]  /*08e0*/  IMAD.WIDE R2, R15, 0x4, R2 ;  /* 0x000000040f027825 */ /* 0x001fca00078e0202 */
[----:B------:R-:W-:Y:S01]  /*08f0*/  STG.E desc[UR8][R2.64], R17 ;  /* 0x0000001102007986 */ /* 0x000fe2000c101908 */
[----:B------:R-:W-:Y:S05]  /*0900*/  EXIT ;  /* 0x000000000000794d */ /* 0x000fea0003800000 */
.L_x_5:
[----:B------:R-:W-:-:S00]  /*0910*/  BRA `(.L_x_5) ;  /* 0xfffffffc00fc7947 */ /* 0x000fc0000383ffff */
[----:B------:R-:W-:-:S00]  /*0920*/  NOP ;  /* 0x0000000000007918 */ /* 0x000fc00000000000 */
        /* <DEDUP_REMOVED lines=13> */
.L_x_6:


//--------------------- .nv.shared.reserved.0     --------------------------
	.section	.nv.shared.reserved.0,"aw",@nobits
	.weak		__nv_reservedSMEM_offset_0_alias
	.size		__nv_reservedSMEM_offset_0_alias, 0, 64
	.other		__nv_reservedSMEM_offset_0_alias,@"STO_CUDA_RESERVED_SHARED STV_DEFAULT"
__nv_reservedSMEM_offset_0_alias:
	.zero		0
	.zero		64


//--------------------- .nv.constant0._Z6matmul6MatrixS_S_ --------------------------
	.section	.nv.constant0._Z6matmul6MatrixS_S_,"a",@progbits
	.sectionflags	@""
	.align	4
.nv.constant0._Z6matmul6MatrixS_S_:
	.zero		944


//--------------------- SYMBOLS --------------------------

	.type		.nv.reservedSmem.offset0,@object
	.size		.nv.reservedSmem.offset0,0x4
